//
// Generated by NVIDIA NVVM Compiler
//
// Compiler Build ID: CL-36424714
// Cuda compilation tools, release 13.0, V13.0.88
// Based on NVVM 20.0.0
//

.version 9.0
.target sm_100
.address_size 64

	// .globl	_Z14stencil_kernelPKfPfS0_jj

.visible .entry _Z14stencil_kernelPKfPfS0_jj(
	.param .u64 .ptr .align 1 _Z14stencil_kernelPKfPfS0_jj_param_0,
	.param .u64 .ptr .align 1 _Z14stencil_kernelPKfPfS0_jj_param_1,
	.param .u64 .ptr .align 1 _Z14stencil_kernelPKfPfS0_jj_param_2,
	.param .u32 _Z14stencil_kernelPKfPfS0_jj_param_3,
	.param .u32 _Z14stencil_kernelPKfPfS0_jj_param_4
)
{
	.reg .pred 	%p<56>;
	.reg .b32 	%r<59>;
	.reg .b32 	%f<113>;
	.reg .b64 	%rd<57>;

	ld.param.u64 	%rd7, [_Z14stencil_kernelPKfPfS0_jj_param_0];
	ld.param.u64 	%rd6, [_Z14stencil_kernelPKfPfS0_jj_param_1];
	ld.param.u64 	%rd8, [_Z14stencil_kernelPKfPfS0_jj_param_2];
	ld.param.u32 	%r37, [_Z14stencil_kernelPKfPfS0_jj_param_3];
	ld.param.u32 	%r38, [_Z14stencil_kernelPKfPfS0_jj_param_4];
	cvta.to.global.u64 	%rd1, %rd8;
	cvta.to.global.u64 	%rd2, %rd7;
	mov.u32 	%r39, %ctaid.x;
	mov.u32 	%r40, %ntid.x;
	mov.u32 	%r41, %tid.x;
	mad.lo.s32 	%r1, %r39, %r40, %r41;
	setp.ge.u32 	%p1, %r1, %r37;
	@%p1 bra 	$L__BB0_45;
	neg.s32 	%r57, %r38;
	setp.lt.u32 	%p2, %r38, %r57;
	mov.f32 	%f112, 0f00000000;
	@%p2 bra 	$L__BB0_44;
	add.s32 	%r42, %r38, 1;
	sub.s32 	%r43, 1, %r38;
	max.u32 	%r44, %r42, %r43;
	add.s32 	%r3, %r38, %r44;
	add.s32 	%r45, %r3, -1;
	and.b32  	%r4, %r3, 7;
	setp.lt.u32 	%p3, %r45, 7;
	mov.f32 	%f112, 0f00000000;
	@%p3 bra 	$L__BB0_22;
	sub.s32 	%r55, 3, %r38;
	and.b32  	%r46, %r3, -8;
	neg.s32 	%r54, %r46;
	sub.s32 	%r53, %r1, %r38;
	add.s64 	%rd56, %rd1, 16;
	mov.f32 	%f112, 0f00000000;
$L__BB0_4:
	.pragma "nounroll";
	setp.lt.s32 	%p4, %r53, 0;
	setp.ge.u32 	%p5, %r53, %r37;
	mov.f32 	%f91, 0f3F800000;
	or.pred  	%p6, %p4, %p5;
	@%p6 bra 	$L__BB0_6;
	mul.wide.u32 	%rd9, %r53, 4;
	add.s64 	%rd10, %rd2, %rd9;
	ld.global.f32 	%f91, [%rd10];
$L__BB0_6:
	ld.global.f32 	%f60, [%rd56+-16];
	fma.rn.f32 	%f4, %f91, %f60, %f112;
	add.s32 	%r11, %r53, 1;
	setp.lt.s32 	%p7, %r11, 0;
	setp.ge.u32 	%p8, %r11, %r37;
	mov.f32 	%f92, 0f3F800000;
	or.pred  	%p9, %p7, %p8;
	@%p9 bra 	$L__BB0_8;
	mul.wide.u32 	%rd11, %r11, 4;
	add.s64 	%rd12, %rd2, %rd11;
	ld.global.f32 	%f92, [%rd12];
$L__BB0_8:
	ld.global.f32 	%f62, [%rd56+-12];
	fma.rn.f32 	%f7, %f92, %f62, %f4;
	add.s32 	%r12, %r53, 2;
	setp.lt.s32 	%p10, %r12, 0;
	setp.ge.u32 	%p11, %r12, %r37;
	mov.f32 	%f93, 0f3F800000;
	or.pred  	%p12, %p10, %p11;
	@%p12 bra 	$L__BB0_10;
	mul.wide.u32 	%rd13, %r12, 4;
	add.s64 	%rd14, %rd2, %rd13;
	ld.global.f32 	%f93, [%rd14];
$L__BB0_10:
	ld.global.f32 	%f64, [%rd56+-8];
	fma.rn.f32 	%f10, %f93, %f64, %f7;
	add.s32 	%r13, %r53, 3;
	setp.lt.s32 	%p13, %r13, 0;
	setp.ge.u32 	%p14, %r13, %r37;
	mov.f32 	%f94, 0f3F800000;
	or.pred  	%p15, %p13, %p14;
	@%p15 bra 	$L__BB0_12;
	mul.wide.u32 	%rd15, %r13, 4;
	add.s64 	%rd16, %rd2, %rd15;
	ld.global.f32 	%f94, [%rd16];
$L__BB0_12:
	ld.global.f32 	%f66, [%rd56+-4];
	fma.rn.f32 	%f13, %f94, %f66, %f10;
	add.s32 	%r14, %r53, 4;
	setp.lt.s32 	%p16, %r14, 0;
	setp.ge.u32 	%p17, %r14, %r37;
	mov.f32 	%f95, 0f3F800000;
	or.pred  	%p18, %p16, %p17;
	@%p18 bra 	$L__BB0_14;
	mul.wide.u32 	%rd17, %r14, 4;
	add.s64 	%rd18, %rd2, %rd17;
	ld.global.f32 	%f95, [%rd18];
$L__BB0_14:
	ld.global.f32 	%f68, [%rd56];
	fma.rn.f32 	%f16, %f95, %f68, %f13;
	add.s32 	%r15, %r53, 5;
	setp.lt.s32 	%p19, %r15, 0;
	setp.ge.u32 	%p20, %r15, %r37;
	mov.f32 	%f96, 0f3F800000;
	or.pred  	%p21, %p19, %p20;
	@%p21 bra 	$L__BB0_16;
	mul.wide.u32 	%rd19, %r15, 4;
	add.s64 	%rd20, %rd2, %rd19;
	ld.global.f32 	%f96, [%rd20];
$L__BB0_16:
	ld.global.f32 	%f70, [%rd56+4];
	fma.rn.f32 	%f19, %f96, %f70, %f16;
	add.s32 	%r16, %r53, 6;
	setp.lt.s32 	%p22, %r16, 0;
	setp.ge.u32 	%p23, %r16, %r37;
	mov.f32 	%f97, 0f3F800000;
	or.pred  	%p24, %p22, %p23;
	@%p24 bra 	$L__BB0_18;
	mul.wide.u32 	%rd21, %r16, 4;
	add.s64 	%rd22, %rd2, %rd21;
	ld.global.f32 	%f97, [%rd22];
$L__BB0_18:
	ld.global.f32 	%f72, [%rd56+8];
	fma.rn.f32 	%f22, %f97, %f72, %f19;
	add.s32 	%r17, %r53, 7;
	setp.lt.s32 	%p25, %r17, 0;
	setp.ge.u32 	%p26, %r17, %r37;
	mov.f32 	%f98, 0f3F800000;
	or.pred  	%p27, %p25, %p26;
	@%p27 bra 	$L__BB0_20;
	mul.wide.u32 	%rd23, %r17, 4;
	add.s64 	%rd24, %rd2, %rd23;
	ld.global.f32 	%f98, [%rd24];
$L__BB0_20:
	ld.global.f32 	%f73, [%rd56+12];
	fma.rn.f32 	%f112, %f98, %f73, %f22;
	add.s32 	%r55, %r55, 8;
	add.s32 	%r54, %r54, 8;
	add.s32 	%r53, %r53, 8;
	add.s64 	%rd56, %rd56, 32;
	setp.ne.s32 	%p28, %r54, 0;
	@%p28 bra 	$L__BB0_4;
	add.s32 	%r57, %r55, -3;
$L__BB0_22:
	setp.eq.s32 	%p29, %r4, 0;
	@%p29 bra 	$L__BB0_44;
	and.b32  	%r23, %r3, 3;
	setp.lt.u32 	%p30, %r4, 4;
	@%p30 bra 	$L__BB0_33;
	add.s32 	%r24, %r57, %r1;
	setp.lt.s32 	%p31, %r24, 0;
	setp.ge.u32 	%p32, %r24, %r37;
	mov.f32 	%f101, 0f3F800000;
	or.pred  	%p33, %p31, %p32;
	@%p33 bra 	$L__BB0_26;
	mul.wide.u32 	%rd25, %r24, 4;
	add.s64 	%rd26, %rd2, %rd25;
	ld.global.f32 	%f101, [%rd26];
$L__BB0_26:
	add.s32 	%r25, %r57, %r38;
	mul.wide.u32 	%rd27, %r25, 4;
	add.s64 	%rd28, %rd1, %rd27;
	ld.global.f32 	%f77, [%rd28];
	fma.rn.f32 	%f30, %f101, %f77, %f112;
	add.s32 	%r26, %r24, 1;
	setp.lt.s32 	%p34, %r26, 0;
	setp.ge.u32 	%p35, %r26, %r37;
	mov.f32 	%f102, 0f3F800000;
	or.pred  	%p36, %p34, %p35;
	@%p36 bra 	$L__BB0_28;
	mul.wide.u32 	%rd29, %r26, 4;
	add.s64 	%rd30, %rd2, %rd29;
	ld.global.f32 	%f102, [%rd30];
$L__BB0_28:
	add.s32 	%r47, %r25, 1;
	mul.wide.u32 	%rd31, %r47, 4;
	add.s64 	%rd32, %rd1, %rd31;
	ld.global.f32 	%f79, [%rd32];
	fma.rn.f32 	%f33, %f102, %f79, %f30;
	add.s32 	%r27, %r24, 2;
	setp.lt.s32 	%p37, %r27, 0;
	setp.ge.u32 	%p38, %r27, %r37;
	mov.f32 	%f103, 0f3F800000;
	or.pred  	%p39, %p37, %p38;
	@%p39 bra 	$L__BB0_30;
	mul.wide.u32 	%rd33, %r27, 4;
	add.s64 	%rd34, %rd2, %rd33;
	ld.global.f32 	%f103, [%rd34];
$L__BB0_30:
	add.s32 	%r48, %r25, 2;
	mul.wide.u32 	%rd35, %r48, 4;
	add.s64 	%rd36, %rd1, %rd35;
	ld.global.f32 	%f81, [%rd36];
	fma.rn.f32 	%f36, %f103, %f81, %f33;
	add.s32 	%r28, %r24, 3;
	setp.lt.s32 	%p40, %r28, 0;
	setp.ge.u32 	%p41, %r28, %r37;
	mov.f32 	%f104, 0f3F800000;
	or.pred  	%p42, %p40, %p41;
	@%p42 bra 	$L__BB0_32;
	mul.wide.u32 	%rd37, %r28, 4;
	add.s64 	%rd38, %rd2, %rd37;
	ld.global.f32 	%f104, [%rd38];
$L__BB0_32:
	add.s32 	%r49, %r25, 3;
	mul.wide.u32 	%rd39, %r49, 4;
	add.s64 	%rd40, %rd1, %rd39;
	ld.global.f32 	%f82, [%rd40];
	fma.rn.f32 	%f112, %f104, %f82, %f36;
	add.s32 	%r57, %r57, 4;
$L__BB0_33:
	setp.eq.s32 	%p43, %r23, 0;
	@%p43 bra 	$L__BB0_44;
	setp.eq.s32 	%p44, %r23, 1;
	@%p44 bra 	$L__BB0_40;
	add.s32 	%r31, %r57, %r1;
	setp.lt.s32 	%p45, %r31, 0;
	setp.ge.u32 	%p46, %r31, %r37;
	mov.f32 	%f107, 0f3F800000;
	or.pred  	%p47, %p45, %p46;
	@%p47 bra 	$L__BB0_37;
	mul.wide.u32 	%rd41, %r31, 4;
	add.s64 	%rd42, %rd2, %rd41;
	ld.global.f32 	%f107, [%rd42];
$L__BB0_37:
	add.s32 	%r32, %r57, %r38;
	mul.wide.u32 	%rd43, %r32, 4;
	add.s64 	%rd44, %rd1, %rd43;
	ld.global.f32 	%f86, [%rd44];
	fma.rn.f32 	%f44, %f107, %f86, %f112;
	add.s32 	%r33, %r31, 1;
	setp.lt.s32 	%p48, %r33, 0;
	setp.ge.u32 	%p49, %r33, %r37;
	mov.f32 	%f108, 0f3F800000;
	or.pred  	%p50, %p48, %p49;
	@%p50 bra 	$L__BB0_39;
	mul.wide.u32 	%rd45, %r33, 4;
	add.s64 	%rd46, %rd2, %rd45;
	ld.global.f32 	%f108, [%rd46];
$L__BB0_39:
	add.s32 	%r50, %r32, 1;
	mul.wide.u32 	%rd47, %r50, 4;
	add.s64 	%rd48, %rd1, %rd47;
	ld.global.f32 	%f87, [%rd48];
	fma.rn.f32 	%f112, %f108, %f87, %f44;
	add.s32 	%r57, %r57, 2;
$L__BB0_40:
	and.b32  	%r51, %r3, 1;
	setp.eq.b32 	%p51, %r51, 1;
	not.pred 	%p52, %p51;
	@%p52 bra 	$L__BB0_44;
	add.s32 	%r36, %r57, %r1;
	setp.lt.s32 	%p53, %r36, 0;
	setp.ge.u32 	%p54, %r36, %r37;
	mov.f32 	%f111, 0f3F800000;
	or.pred  	%p55, %p53, %p54;
	@%p55 bra 	$L__BB0_43;
	mul.wide.u32 	%rd49, %r36, 4;
	add.s64 	%rd50, %rd2, %rd49;
	ld.global.f32 	%f111, [%rd50];
$L__BB0_43:
	add.s32 	%r52, %r57, %r38;
	mul.wide.u32 	%rd51, %r52, 4;
	add.s64 	%rd52, %rd1, %rd51;
	ld.global.f32 	%f89, [%rd52];
	fma.rn.f32 	%f112, %f111, %f89, %f112;
$L__BB0_44:
	cvta.to.global.u64 	%rd53, %rd6;
	mul.wide.s32 	%rd54, %r1, 4;
	add.s64 	%rd55, %rd53, %rd54;
	st.global.f32 	[%rd55], %f112;
$L__BB0_45:
	ret;

}


// ===== COMPILED SASS (sm_100) =====

	.target	sm_100

	.elftype	@"ET_EXEC"


//--------------------- .note.nv.tkinfo           --------------------------
	.section	.note.nv.tkinfo,"",@"SHT_NOTE"
	.sectionflags	@"SHF_NOTE_NV_TKINFO"
	.tkinfo
        /*0018*/ 	.word	0x00000002
        /*0030*/ 	.string	""
        /*0030*/ 	.string	"ptxas"
        /*0030*/ 	.string	"Cuda compilation tools, release 13.0, V13.0.88"
        /*0030*/ 	.string	"Build cuda_13.0.r13.0/compiler.36424714_0"
        /*0030*/ 	.string	"-arch sm_100 -m 64 "



//--------------------- .note.nv.cuinfo           --------------------------
	.section	.note.nv.cuinfo,"",@"SHT_NOTE"
	.sectionflags	@"SHF_NOTE_NV_CUINFO"
        /*0018*/ 	.short	0x0002
        /*001a*/ 	.short	0x0064
        /*001c*/ 	.short	0x0082
	.zero		2


//--------------------- .nv.info                  --------------------------
	.section	.nv.info,"",@"SHT_CUDA_INFO"
	.align	4


	//----- nvinfo : EIATTR_REGCOUNT
	.align		4
        /*0000*/ 	.byte	0x04, 0x2f
        /*0002*/ 	.short	(.L_1 - .L_0)
	.align		4
.L_0:
        /*0004*/ 	.word	index@(_Z14stencil_kernelPKfPfS0_jj)
        /*0008*/ 	.word	0x00000020


	//----- nvinfo : EIATTR_FRAME_SIZE
	.align		4
.L_1:
        /*000c*/ 	.byte	0x04, 0x11
        /*000e*/ 	.short	(.L_3 - .L_2)
	.align		4
.L_2:
        /*0010*/ 	.word	index@(_Z14stencil_kernelPKfPfS0_jj)
        /*0014*/ 	.word	0x00000000


	//----- nvinfo : EIATTR_MIN_STACK_SIZE
	.align		4
.L_3:
        /*0018*/ 	.byte	0x04, 0x12
        /*001a*/ 	.short	(.L_5 - .L_4)
	.align		4
.L_4:
        /*001c*/ 	.word	index@(_Z14stencil_kernelPKfPfS0_jj)
        /*0020*/ 	.word	0x00000000
.L_5:


//--------------------- .nv.compat                --------------------------
	.section	.nv.compat,"",@"SHT_CUDA_COMPAT_INFO"
	.align	4
        /*0000*/ 	.byte	0x02, 0x09, 0x00, 0x00, 0x02, 0x02, 0x01, 0x00, 0x02, 0x05, 0x05, 0x00, 0x03, 0x07, 0x01, 0x01
        /*0010*/ 	.byte	0x02, 0x03, 0x00, 0x00, 0x02, 0x06, 0x01, 0x00, 0x04, 0x0b, 0x08, 0x00, 0x09, 0x00, 0x00, 0x00
        /*0020*/ 	.byte	0x00, 0x00, 0x00, 0x00


//--------------------- .nv.info._Z14stencil_kernelPKfPfS0_jj --------------------------
	.section	.nv.info._Z14stencil_kernelPKfPfS0_jj,"",@"SHT_CUDA_INFO"
	.sectionflags	@""
	.align	4


	//----- nvinfo : EIATTR_CUDA_API_VERSION
	.align		4
        /*0000*/ 	.byte	0x04, 0x37
        /*0002*/ 	.short	(.L_7 - .L_6)
.L_6:
        /*0004*/ 	.word	0x00000082


	//----- nvinfo : EIATTR_KPARAM_INFO
	.align		4
.L_7:
        /*0008*/ 	.byte	0x04, 0x17
        /*000a*/ 	.short	(.L_9 - .L_8)
.L_8:
        /*000c*/ 	.word	0x00000000
        /*0010*/ 	.short	0x0004
        /*0012*/ 	.short	0x001c
        /*0014*/ 	.byte	0x00, 0xf0, 0x11, 0x00


	//----- nvinfo : EIATTR_KPARAM_INFO
	.align		4
.L_9:
        /*0018*/ 	.byte	0x04, 0x17
        /*001a*/ 	.short	(.L_11 - .L_10)
.L_10:
        /*001c*/ 	.word	0x00000000
        /*0020*/ 	.short	0x0003
        /*0022*/ 	.short	0x0018
        /*0024*/ 	.byte	0x00, 0xf0, 0x11, 0x00


	//----- nvinfo : EIATTR_KPARAM_INFO
	.align		4
.L_11:
        /*0028*/ 	.byte	0x04, 0x17
        /*002a*/ 	.short	(.L_13 - .L_12)
.L_12:
        /*002c*/ 	.word	0x00000000
        /*0030*/ 	.short	0x0002
        /*0032*/ 	.short	0x0010
        /*0034*/ 	.byte	0x00, 0xf5, 0x21, 0x00


	//----- nvinfo : EIATTR_KPARAM_INFO
	.align		4
.L_13:
        /*0038*/ 	.byte	0x04, 0x17
        /*003a*/ 	.short	(.L_15 - .L_14)
.L_14:
        /*003c*/ 	.word	0x00000000
        /*0040*/ 	.short	0x0001
        /*0042*/ 	.short	0x0008
        /*0044*/ 	.byte	0x00, 0xf5, 0x21, 0x00


	//----- nvinfo : EIATTR_KPARAM_INFO
	.align		4
.L_15:
        /*0048*/ 	.byte	0x04, 0x17
        /*004a*/ 	.short	(.L_17 - .L_16)
.L_16:
        /*004c*/ 	.word	0x00000000
        /*0050*/ 	.short	0x0000
        /*0052*/ 	.short	0x0000
        /*0054*/ 	.byte	0x00, 0xf5, 0x21, 0x00


	//----- nvinfo : EIATTR_SPARSE_MMA_MASK
	.align		4
.L_17:
        /*0058*/ 	.byte	0x03, 0x50
        /*005a*/ 	.short	0x0000


	//----- nvinfo : EIATTR_MAXREG_COUNT
	.align		4
        /*005c*/ 	.byte	0x03, 0x1b
        /*005e*/ 	.short	0x00ff


	//----- nvinfo : EIATTR_MERCURY_ISA_VERSION
	.align		4
        /*0060*/ 	.byte	0x03, 0x5f
        /*0062*/ 	.short	0x0101


	//----- nvinfo : EIATTR_VRC_CTA_INIT_COUNT
	.align		4
        /*0064*/ 	.byte	0x02, 0x4a
	.zero		1
	.zero		1


	//----- nvinfo : EIATTR_EXIT_INSTR_OFFSETS
	.align		4
        /*0068*/ 	.byte	0x04, 0x1c
        /*006a*/ 	.short	(.L_19 - .L_18)


	//   ....[0]....
.L_18:
        /*006c*/ 	.word	0x00000070


	//   ....[1]....
        /*0070*/ 	.word	0x00000d70


	//----- nvinfo : EIATTR_CBANK_PARAM_SIZE
	.align		4
.L_19:
        /*0074*/ 	.byte	0x03, 0x19
        /*0076*/ 	.short	0x0020


	//----- nvinfo : EIATTR_PARAM_CBANK
	.align		4
        /*0078*/ 	.byte	0x04, 0x0a
        /*007a*/ 	.short	(.L_21 - .L_20)
	.align		4
.L_20:
        /*007c*/ 	.word	index@(.nv.constant0._Z14stencil_kernelPKfPfS0_jj)
        /*0080*/ 	.short	0x0380
        /*0082*/ 	.short	0x0020


	//----- nvinfo : EIATTR_SW_WAR
	.align		4
.L_21:
        /*0084*/ 	.byte	0x04, 0x36
        /*0086*/ 	.short	(.L_23 - .L_22)
.L_22:
        /*0088*/ 	.word	0x00000008
.L_23:


//--------------------- .nv.callgraph             --------------------------
	.section	.nv.callgraph,"",@"SHT_CUDA_CALLGRAPH"
	.align	4
	.sectionentsize	8
	.align		4
        /*0000*/ 	.word	0x00000000
	.align		4
        /*0004*/ 	.word	0xffffffff
	.align		4
        /*0008*/ 	.word	0x00000000
	.align		4
        /*000c*/ 	.word	0xfffffffe
	.align		4
        /*0010*/ 	.word	0x00000000
	.align		4
        /*0014*/ 	.word	0xfffffffd
	.align		4
        /*0018*/ 	.word	0x00000000
	.align		4
        /*001c*/ 	.word	0xfffffffc


//--------------------- .text._Z14stencil_kernelPKfPfS0_jj --------------------------
	.section	.text._Z14stencil_kernelPKfPfS0_jj,"ax",@progbits
	.align	128
        .global         _Z14stencil_kernelPKfPfS0_jj
        .type           _Z14stencil_kernelPKfPfS0_jj,@function
        .size           _Z14stencil_kernelPKfPfS0_jj,(.L_x_6 - _Z14stencil_kernelPKfPfS0_jj)
        .other          _Z14stencil_kernelPKfPfS0_jj,@"STO_CUDA_ENTRY STV_DEFAULT"
_Z14stencil_kernelPKfPfS0_jj:
.text._Z14stencil_kernelPKfPfS0_jj:
[----:B------:R-:W-:Y:S01]  /*0000*/  LDC R1, c[0x0][0x37c] ;  /* 0x0000df00ff017b82 */ /* 0x000fe20000000800 */
[----:B------:R-:W0:Y:S07]  /*0010*/  S2R R3, SR_TID.X ;  /* 0x0000000000037919 */ /* 0x000e2e0000002100 */
[----:B------:R-:W0:Y:S01]  /*0020*/  S2UR UR5, SR_CTAID.X ;  /* 0x00000000000579c3 */ /* 0x000e220000002500 */
[----:B------:R-:W1:Y:S07]  /*0030*/  LDCU UR4, c[0x0][0x398] ;  /* 0x00007300ff0477ac */ /* 0x000e6e0008000800 */
[----:B------:R-:W0:Y:S02]  /*0040*/  LDC R0, c[0x0][0x360] ;  /* 0x0000d800ff007b82 */ /* 0x000e240000000800 */
[----:B0-----:R-:W-:-:S05]  /*0050*/  IMAD R0, R0, UR5, R3 ;  /* 0x0000000500007c24 */ /* 0x001fca000f8e0203 */
[----:B-1----:R-:W-:-:S13]  /*0060*/  ISETP.GE.U32.AND P0, PT, R0, UR4, PT ;  /* 0x0000000400007c0c */ /* 0x002fda000bf06070 */
[----:B------:R-:W-:Y:S05]  /*0070*/  @P0 EXIT ;  /* 0x000000000000094d */ /* 0x000fea0003800000 */
[----:B------:R-:W0:Y:S01]  /*0080*/  LDC R5, c[0x0][0x39c] ;  /* 0x0000e700ff057b82 */ /* 0x000e220000000800 */
[----:B------:R-:W1:Y:S01]  /*0090*/  LDCU.64 UR8, c[0x0][0x358] ;  /* 0x00006b00ff0877ac */ /* 0x000e620008000a00 */
[----:B------:R-:W-:Y:S02]  /*00a0*/  IMAD.MOV.U32 R8, RZ, RZ, RZ ;  /* 0x000000ffff087224 */ /* 0x000fe400078e00ff */
[----:B0-----:R-:W-:-:S05]  /*00b0*/  IMAD.MOV R9, RZ, RZ, -R5 ;  /* 0x000000ffff097224 */ /* 0x001fca00078e0a05 */
[----:B------:R-:W-:-:S13]  /*00c0*/  ISETP.GT.U32.AND P0, PT, R9, R5, PT ;  /* 0x000000050900720c */ /* 0x000fda0003f04070 */
[----:B-1----:R-:W-:Y:S05]  /*00d0*/  @P0 BRA `(.L_x_0) ;  /* 0x0000000c00180947 */ /* 0x002fea0003800000 */
[----:B------:R-:W-:Y:S01]  /*00e0*/  IADD3 R2, PT, PT, -R5, 0x1, RZ ;  /* 0x0000000105027810 */ /* 0x000fe20007ffe1ff */
[----:B------:R-:W-:-:S03]  /*00f0*/  IMAD.MOV.U32 R8, RZ, RZ, RZ ;  /* 0x000000ffff087224 */ /* 0x000fc600078e00ff */
[----:B------:R-:W-:-:S04]  /*0100*/  VIADDMNMX.U32 R2, R5, 0x1, R2, !PT ;  /* 0x0000000105027846 */ /* 0x000fc80007800002 */
[----:B------:R-:W-:-:S04]  /*0110*/  IADD3 R3, PT, PT, R2, R5, RZ ;  /* 0x0000000502037210 */ /* 0x000fc80007ffe0ff */
[C---:B------:R-:W-:Y:S01]  /*0120*/  LOP3.LUT R4, R3.reuse, 0x7, RZ, 0xc0, !PT ;  /* 0x0000000703047812 */ /* 0x040fe200078ec0ff */
[----:B------:R-:W-:-:S05]  /*0130*/  VIADD R2, R3, 0xffffffff ;  /* 0xffffffff03027836 */ /* 0x000fca0000000000 */
[----:B------:R-:W-:-:S13]  /*0140*/  ISETP.GE.U32.AND P0, PT, R2, 0x7, PT ;  /* 0x000000070200780c */ /* 0x000fda0003f06070 */
[----:B------:R-:W-:Y:S05]  /*0150*/  @!P0 BRA `(.L_x_1) ;  /* 0x0000000400748947 */ /* 0x000fea0003800000 */
[----:B------:R-:W0:Y:S01]  /*0160*/  LDCU.64 UR4, c[0x0][0x390] ;  /* 0x00007200ff0477ac */ /* 0x000e220008000a00 */
[----:B------:R-:W-:Y:S01]  /*0170*/  LOP3.LUT R7, R3, 0xfffffff8, RZ, 0xc0, !PT ;  /* 0xfffffff803077812 */ /* 0x000fe200078ec0ff */
[----:B------:R-:W-:Y:S01]  /*0180*/  IMAD.MOV.U32 R8, RZ, RZ, RZ ;  /* 0x000000ffff087224 */ /* 0x000fe200078e00ff */
[----:B------:R-:W-:Y:S01]  /*0190*/  IADD3 R2, PT, PT, -R5, 0x3, RZ ;  /* 0x0000000305027810 */ /* 0x000fe20007ffe1ff */
[----:B------:R-:W1:Y:S01]  /*01a0*/  LDCU UR6, c[0x0][0x398] ;  /* 0x00007300ff0677ac */ /* 0x000e620008000800 */
[----:B------:R-:W-:Y:S01]  /*01b0*/  IADD3 R5, PT, PT, R0, -R5, RZ ;  /* 0x8000000500057210 */ /* 0x000fe20007ffe0ff */
[----:B------:R-:W-:Y:S01]  /*01c0*/  IMAD.MOV R7, RZ, RZ, -R7 ;  /* 0x000000ffff077224 */ /* 0x000fe200078e0a07 */
[----:B0-----:R-:W-:-:S04]  /*01d0*/  UIADD3 UR4, UP0, UPT, UR4, 0x10, URZ ;  /* 0x0000001004047890 */ /* 0x001fc8000ff1e0ff */
[----:B------:R-:W-:Y:S02]  /*01e0*/  UIADD3.X UR5, UPT, UPT, URZ, UR5, URZ, UP0, !UPT ;  /* 0x00000005ff057290 */ /* 0x000fe400087fe4ff */
[----:B------:R-:W-:-:S04]  /*01f0*/  MOV R6, UR4 ;  /* 0x0000000400067c02 */ /* 0x000fc80008000f00 */
[----:B-1----:R-:W-:-:S07]  /*0200*/  IMAD.U32 R9, RZ, RZ, UR5 ;  /* 0x00000005ff097e24 */ /* 0x002fce000f8e00ff */
.L_x_2:
[----:B------:R-:W-:Y:S01]  /*0210*/  UMOV UR4, UR6 ;  /* 0x0000000600047c82 */ /* 0x000fe20008000000 */
[C---:B------:R-:W-:Y:S01]  /*0220*/  VIADD R10, R5.reuse, 0x1 ;  /* 0x00000001050a7836 */ /* 0x040fe20000000000 */
[C---:B------:R-:W-:Y:S01]  /*0230*/  ISETP.GE.U32.AND P4, PT, R5.reuse, UR4, PT ;  /* 0x0000000405007c0c */ /* 0x040fe2000bf86070 */
[C---:B------:R-:W-:Y:S01]  /*0240*/  VIADD R27, R5.reuse, 0x4 ;  /* 0x00000004051b7836 */ /* 0x040fe20000000000 */
[C---:B------:R-:W-:Y:S01]  /*0250*/  IADD3 R22, PT, PT, R5.reuse, 0x2, RZ ;  /* 0x0000000205167810 */ /* 0x040fe20007ffe0ff */
[C---:B------:R-:W-:Y:S01]  /*0260*/  VIADD R29, R5.reuse, 0x3 ;  /* 0x00000003051d7836 */ /* 0x040fe20000000000 */
[C---:B------:R-:W-:Y:S01]  /*0270*/  ISETP.LT.OR P4, PT, R5.reuse, RZ, P4 ;  /* 0x000000ff0500720c */ /* 0x040fe20002781670 */
[----:B------:R-:W-:Y:S01]  /*0280*/  HFMA2 R11, -RZ, RZ, 1.875, 0 ;  /* 0x3f800000ff0b7431 */ /* 0x000fe200000001ff */
[----:B------:R-:W-:Y:S01]  /*0290*/  ISETP.GE.U32.AND P3, PT, R10, UR4, PT ;  /* 0x000000040a007c0c */ /* 0x000fe2000bf66070 */
[----:B------:R-:W-:Y:S01]  /*02a0*/  VIADD R23, R5, 0x5 ;  /* 0x0000000505177836 */ /* 0x000fe20000000000 */
[----:B------:R-:W-:-:S02]  /*02b0*/  ISETP.GE.U32.AND P2, PT, R22, UR4, PT ;  /* 0x0000000416007c0c */ /* 0x000fc4000bf46070 */
[----:B------:R-:W-:Y:S02]  /*02c0*/  ISETP.LT.OR P3, PT, R10, RZ, P3 ;  /* 0x000000ff0a00720c */ /* 0x000fe40001f61670 */
[----:B------:R-:W-:Y:S02]  /*02d0*/  ISETP.LT.OR P2, PT, R22, RZ, P2 ;  /* 0x000000ff1600720c */ /* 0x000fe40001741670 */
[----:B------:R-:W-:Y:S02]  /*02e0*/  ISETP.GE.U32.AND P1, PT, R27, UR4, PT ;  /* 0x000000041b007c0c */ /* 0x000fe4000bf26070 */
[----:B------:R-:W-:Y:S01]  /*02f0*/  ISETP.GE.U32.AND P0, PT, R29, UR4, PT ;  /* 0x000000041d007c0c */ /* 0x000fe2000bf06070 */
[----:B------:R-:W0:Y:S01]  /*0300*/  @!P4 LDC.64 R14, c[0x0][0x380] ;  /* 0x0000e000ff0ecb82 */ /* 0x000e220000000a00 */
[----:B------:R-:W-:Y:S02]  /*0310*/  ISETP.LT.OR P1, PT, R27, RZ, P1 ;  /* 0x000000ff1b00720c */ /* 0x000fe40000f21670 */
[----:B------:R-:W-:-:S02]  /*0320*/  ISETP.GE.U32.AND P5, PT, R23, UR4, PT ;  /* 0x0000000417007c0c */ /* 0x000fc4000bfa6070 */
[----:B------:R-:W-:-:S03]  /*0330*/  ISETP.LT.OR P0, PT, R29, RZ, P0 ;  /* 0x000000ff1d00720c */ /* 0x000fc60000701670 */
[----:B------:R-:W1:Y:S08]  /*0340*/  @!P3 LDC.64 R12, c[0x0][0x380] ;  /* 0x0000e000ff0cbb82 */ /* 0x000e700000000a00 */
[----:B------:R-:W2:Y:S01]  /*0350*/  @!P2 LDC.64 R20, c[0x0][0x380] ;  /* 0x0000e000ff14ab82 */ /* 0x000ea20000000a00 */
[C---:B------:R-:W-:Y:S01]  /*0360*/  IADD3 R25, PT, PT, R5.reuse, 0x6, RZ ;  /* 0x0000000605197810 */ /* 0x040fe20007ffe0ff */
[----:B0-----:R-:W-:-:S06]  /*0370*/  @!P4 IMAD.WIDE.U32 R14, R5, 0x4, R14 ;  /* 0x00000004050ec825 */ /* 0x001fcc00078e000e */
[----:B------:R-:W0:Y:S01]  /*0380*/  @!P1 LDC.64 R16, c[0x0][0x380] ;  /* 0x0000e000ff109b82 */ /* 0x000e220000000a00 */
[----:B------:R3:W4:Y:S01]  /*0390*/  @!P4 LDG.E R11, desc[UR8][R14.64] ;  /* 0x000000080e0bc981 */ /* 0x000722000c1e1900 */
[----:B------:R-:W-:Y:S01]  /*03a0*/  ISETP.LT.OR P4, PT, R23, RZ, P5 ;  /* 0x000000ff1700720c */ /* 0x000fe20002f81670 */
[----:B-1----:R-:W-:Y:S01]  /*03b0*/  @!P3 IMAD.WIDE.U32 R12, R10, 0x4, R12 ;  /* 0x000000040a0cb825 */ /* 0x002fe200078e000c */
[----:B------:R-:W-:-:S04]  /*03c0*/  ISETP.GE.U32.AND P5, PT, R25, UR4, PT ;  /* 0x0000000419007c0c */ /* 0x000fc8000bfa6070 */
[----:B------:R-:W1:Y:S01]  /*03d0*/  @!P0 LDC.64 R18, c[0x0][0x380] ;  /* 0x0000e000ff128b82 */ /* 0x000e620000000a00 */
[----:B------:R-:W-:Y:S01]  /*03e0*/  IMAD.MOV.U32 R10, RZ, RZ, 0x3f800000 ;  /* 0x3f800000ff0a7424 */ /* 0x000fe200078e00ff */
[----:B------:R-:W-:Y:S01]  /*03f0*/  ISETP.LT.OR P5, PT, R25, RZ, P5 ;  /* 0x000000ff1900720c */ /* 0x000fe20002fa1670 */
[----:B--2---:R-:W-:Y:S01]  /*0400*/  @!P2 IMAD.WIDE.U32 R20, R22, 0x4, R20 ;  /* 0x000000041614a825 */ /* 0x004fe200078e0014 */
[----:B------:R-:W-:-:S03]  /*0410*/  IADD3 R22, PT, PT, R5, 0x7, RZ ;  /* 0x0000000705167810 */ /* 0x000fc60007ffe0ff */
[----:B------:R2:W5:Y:S01]  /*0420*/  @!P3 LDG.E R10, desc[UR8][R12.64] ;  /* 0x000000080c0ab981 */ /* 0x000562000c1e1900 */
[----:B------:R-:W-:Y:S01]  /*0430*/  IMAD.MOV.U32 R24, RZ, RZ, 0x3f800000 ;  /* 0x3f800000ff187424 */ /* 0x000fe200078e00ff */
[----:B------:R-:W-:Y:S01]  /*0440*/  ISETP.GE.U32.AND P3, PT, R22, UR4, PT ;  /* 0x0000000416007c0c */ /* 0x000fe2000bf66070 */
[----:B------:R-:W-:-:S03]  /*0450*/  IMAD.MOV.U32 R28, RZ, RZ, 0x3f800000 ;  /* 0x3f800000ff1c7424 */ /* 0x000fc600078e00ff */
[----:B------:R-:W-:Y:S01]  /*0460*/  ISETP.LT.OR P3, PT, R22, RZ, P3 ;  /* 0x000000ff1600720c */ /* 0x000fe20001f61670 */
[----:B0-----:R-:W-:Y:S01]  /*0470*/  @!P1 IMAD.WIDE.U32 R16, R27, 0x4, R16 ;  /* 0x000000041b109825 */ /* 0x001fe200078e0010 */
[----:B---3--:R-:W0:Y:S01]  /*0480*/  @!P5 LDC.64 R14, c[0x0][0x380] ;  /* 0x0000e000ff0edb82 */ /* 0x008e220000000a00 */
[----:B------:R-:W3:Y:S04]  /*0490*/  @!P2 LDG.E R24, desc[UR8][R20.64] ;  /* 0x000000081418a981 */ /* 0x000ee8000c1e1900 */
[----:B------:R1:W3:Y:S03]  /*04a0*/  @!P1 LDG.E R28, desc[UR8][R16.64] ;  /* 0x00000008101c9981 */ /* 0x0002e6000c1e1900 */
[----:B--2---:R-:W2:Y:S01]  /*04b0*/  @!P4 LDC.64 R12, c[0x0][0x380] ;  /* 0x0000e000ff0ccb82 */ /* 0x004ea20000000a00 */
[----:B-1----:R-:W-:Y:S01]  /*04c0*/  MOV R16, R6 ;  /* 0x0000000600107202 */ /* 0x002fe20000000f00 */
[----:B------:R-:W-:-:S06]  /*04d0*/  IMAD.MOV.U32 R17, RZ, RZ, R9 ;  /* 0x000000ffff117224 */ /* 0x000fcc00078e0009 */
[----:B------:R-:W1:Y:S01]  /*04e0*/  @!P3 LDC.64 R26, c[0x0][0x380] ;  /* 0x0000e000ff1abb82 */ /* 0x000e620000000a00 */
[----:B------:R-:W4:Y:S01]  /*04f0*/  LDG.E R9, desc[UR8][R16.64+-0x10] ;  /* 0xfffff00810097981 */ /* 0x000f22000c1e1900 */
[----:B------:R-:W-:Y:S01]  /*0500*/  @!P0 IMAD.WIDE.U32 R18, R29, 0x4, R18 ;  /* 0x000000041d128825 */ /* 0x000fe200078e0012 */
[----:B------:R-:W-:Y:S02]  /*0510*/  MOV R29, 0x3f800000 ;  /* 0x3f800000001d7802 */ /* 0x000fe40000000f00 */
[----:B------:R-:W5:Y:S01]  /*0520*/  LDG.E R21, desc[UR8][R16.64+-0xc] ;  /* 0xfffff40810157981 */ /* 0x000f62000c1e1900 */
[----:B------:R-:W-:-:S03]  /*0530*/  HFMA2 R6, -RZ, RZ, 1.875, 0 ;  /* 0x3f800000ff067431 */ /* 0x000fc600000001ff */
[----:B------:R0:W3:Y:S01]  /*0540*/  @!P0 LDG.E R29, desc[UR8][R18.64] ;  /* 0x00000008121d8981 */ /* 0x0000e2000c1e1900 */
[----:B--2---:R-:W-:-:S03]  /*0550*/  @!P4 IMAD.WIDE.U32 R12, R23, 0x4, R12 ;  /* 0x00000004170cc825 */ /* 0x004fc600078e000c */
[----:B------:R-:W2:Y:S04]  /*0560*/  LDG.E R20, desc[UR8][R16.64+-0x4] ;  /* 0xfffffc0810147981 */ /* 0x000ea8000c1e1900 */
[----:B------:R-:W3:Y:S01]  /*0570*/  LDG.E R23, desc[UR8][R16.64+-0x8] ;  /* 0xfffff80810177981 */ /* 0x000ee2000c1e1900 */
[----:B0-----:R-:W-:-:S03]  /*0580*/  @!P5 IMAD.WIDE.U32 R14, R25, 0x4, R14 ;  /* 0x00000004190ed825 */ /* 0x001fc600078e000e */
[----:B------:R-:W2:Y:S01]  /*0590*/  LDG.E R25, desc[UR8][R16.64] ;  /* 0x0000000810197981 */ /* 0x000ea2000c1e1900 */
[----:B------:R-:W-:-:S03]  /*05a0*/  IMAD.MOV.U32 R18, RZ, RZ, 0x3f800000 ;  /* 0x3f800000ff127424 */ /* 0x000fc600078e00ff */
[----:B------:R-:W2:Y:S01]  /*05b0*/  @!P4 LDG.E R6, desc[UR8][R12.64] ;  /* 0x000000080c06c981 */ /* 0x000ea2000c1e1900 */
[----:B-1----:R-:W-:-:S03]  /*05c0*/  @!P3 IMAD.WIDE.U32 R26, R22, 0x4, R26 ;  /* 0x00000004161ab825 */ /* 0x002fc600078e001a */
[----:B------:R-:W2:Y:S01]  /*05d0*/  LDG.E R19, desc[UR8][R16.64+0x4] ;  /* 0x0000040810137981 */ /* 0x000ea2000c1e1900 */
[----:B------:R-:W-:-:S03]  /*05e0*/  MOV R22, 0x3f800000 ;  /* 0x3f80000000167802 */ /* 0x000fc60000000f00 */
[----:B------:R-:W2:Y:S04]  /*05f0*/  @!P5 LDG.E R18, desc[UR8][R14.64] ;  /* 0x000000080e12d981 */ /* 0x000ea8000c1e1900 */
[----:B------:R-:W2:Y:S04]  /*0600*/  @!P3 LDG.E R22, desc[UR8][R26.64] ;  /* 0x000000081a16b981 */ /* 0x000ea8000c1e1900 */
[----:B------:R-:W2:Y:S04]  /*0610*/  LDG.E R13, desc[UR8][R16.64+0xc] ;  /* 0x00000c08100d7981 */ /* 0x000ea8000c1e1900 */
[----:B------:R-:W2:Y:S01]  /*0620*/  LDG.E R15, desc[UR8][R16.64+0x8] ;  /* 0x00000808100f7981 */ /* 0x000ea2000c1e1900 */
[----:B------:R-:W-:-:S05]  /*0630*/  VIADD R7, R7, 0x8 ;  /* 0x0000000807077836 */ /* 0x000fca0000000000 */
[----:B------:R-:W-:Y:S01]  /*0640*/  ISETP.NE.AND P0, PT, R7, RZ, PT ;  /* 0x000000ff0700720c */ /* 0x000fe20003f05270 */
[----:B------:R-:W-:Y:S01]  /*0650*/  VIADD R2, R2, 0x8 ;  /* 0x0000000802027836 */ /* 0x000fe20000000000 */
[----:B------:R-:W-:Y:S01]  /*0660*/  IADD3 R5, PT, PT, R5, 0x8, RZ ;  /* 0x0000000805057810 */ /* 0x000fe20007ffe0ff */
[----:B----4-:R-:W-:-:S04]  /*0670*/  FFMA R8, R9, R11, R8 ;  /* 0x0000000b09087223 */ /* 0x010fc80000000008 */
[----:B-----5:R-:W-:-:S04]  /*0680*/  FFMA R8, R21, R10, R8 ;  /* 0x0000000a15087223 */ /* 0x020fc80000000008 */
[----:B---3--:R-:W-:-:S04]  /*0690*/  FFMA R23, R23, R24, R8 ;  /* 0x0000001817177223 */ /* 0x008fc80000000008 */
[----:B--2---:R-:W-:-:S04]  /*06a0*/  FFMA R20, R20, R29, R23 ;  /* 0x0000001d14147223 */ /* 0x004fc80000000017 */
[----:B------:R-:W-:-:S04]  /*06b0*/  FFMA R20, R25, R28, R20 ;  /* 0x0000001c19147223 */ /* 0x000fc80000000014 */
[----:B------:R-:W-:-:S04]  /*06c0*/  FFMA R6, R19, R6, R20 ;  /* 0x0000000613067223 */ /* 0x000fc80000000014 */
[----:B------:R-:W-:Y:S01]  /*06d0*/  FFMA R18, R15, R18, R6 ;  /* 0x000000120f127223 */ /* 0x000fe20000000006 */
[----:B------:R-:W-:-:S03]  /*06e0*/  IADD3 R6, P1, PT, R16, 0x20, RZ ;  /* 0x0000002010067810 */ /* 0x000fc60007f3e0ff */
[----:B------:R-:W-:Y:S01]  /*06f0*/  FFMA R8, R13, R22, R18 ;  /* 0x000000160d087223 */ /* 0x000fe20000000012 */
[----:B------:R-:W-:Y:S01]  /*0700*/  IADD3.X R9, PT, PT, RZ, R17, RZ, P1, !PT ;  /* 0x00000011ff097210 */ /* 0x000fe20000ffe4ff */
[----:B------:R-:W-:Y:S08]  /*0710*/  @P0 BRA `(.L_x_2) ;  /* 0xfffffff800bc0947 */ /* 0x000ff0000383ffff */
[----:B------:R-:W-:-:S07]  /*0720*/  VIADD R9, R2, 0xfffffffd ;  /* 0xfffffffd02097836 */ /* 0x000fce0000000000 */
.L_x_1:
[----:B------:R-:W-:-:S13]  /*0730*/  ISETP.NE.AND P0, PT, R4, RZ, PT ;  /* 0x000000ff0400720c */ /* 0x000fda0003f05270 */
[----:B------:R-:W-:Y:S05]  /*0740*/  @!P0 BRA `(.L_x_0) ;  /* 0x00000004007c8947 */ /* 0x000fea0003800000 */
[----:B------:R-:W-:Y:S02]  /*0750*/  ISETP.GE.U32.AND P0, PT, R4, 0x4, PT ;  /* 0x000000040400780c */ /* 0x000fe40003f06070 */
[----:B------:R-:W-:-:S04]  /*0760*/  LOP3.LUT R16, R3, 0x3, RZ, 0xc0, !PT ;  /* 0x0000000303107812 */ /* 0x000fc800078ec0ff */
[----:B------:R-:W-:-:S07]  /*0770*/  ISETP.NE.AND P3, PT, R16, RZ, PT ;  /* 0x000000ff1000720c */ /* 0x000fce0003f65270 */
[----:B------:R-:W-:Y:S06]  /*0780*/  @!P0 BRA `(.L_x_3) ;  /* 0x0000000000bc8947 */ /* 0x000fec0003800000 */
[----:B------:R-:W-:Y:S01]  /*0790*/  IADD3 R7, PT, PT, R0, R9, RZ ;  /* 0x0000000900077210 */ /* 0x000fe20007ffe0ff */
[----:B------:R-:W0:Y:S01]  /*07a0*/  LDC.64 R14, c[0x0][0x390] ;  /* 0x0000e400ff0e7b82 */ /* 0x000e220000000a00 */
[----:B------:R-:W1:Y:S01]  /*07b0*/  LDCU UR5, c[0x0][0x39c] ;  /* 0x00007380ff0577ac */ /* 0x000e620008000800 */
[----:B------:R-:W-:Y:S01]  /*07c0*/  HFMA2 R2, -RZ, RZ, 1.875, 0 ;  /* 0x3f800000ff027431 */ /* 0x000fe200000001ff */
[C---:B------:R-:W-:Y:S01]  /*07d0*/  ISETP.GE.U32.AND P1, PT, R7.reuse, UR4, PT ;  /* 0x0000000407007c0c */ /* 0x040fe2000bf26070 */
[C---:B------:R-:W-:Y:S01]  /*07e0*/  VIADD R11, R7.reuse, 0x1 ;  /* 0x00000001070b7836 */ /* 0x040fe20000000000 */
[C---:B------:R-:W-:Y:S01]  /*07f0*/  IADD3 R21, PT, PT, R7.reuse, 0x2, RZ ;  /* 0x0000000207157810 */ /* 0x040fe20007ffe0ff */
[C---:B------:R-:W-:Y:S01]  /*0800*/  VIADD R19, R7.reuse, 0x3 ;  /* 0x0000000307137836 */ /* 0x040fe20000000000 */
[----:B------:R-:W-:Y:S02]  /*0810*/  ISETP.LT.OR P1, PT, R7, RZ, P1 ;  /* 0x000000ff0700720c */ /* 0x000fe40000f21670 */
[----:B------:R-:W-:-:S02]  /*0820*/  ISETP.GE.U32.AND P0, PT, R11, UR4, PT ;  /* 0x000000040b007c0c */ /* 0x000fc4000bf06070 */
[----:B------:R-:W-:Y:S02]  /*0830*/  ISETP.GE.U32.AND P2, PT, R21, UR4, PT ;  /* 0x0000000415007c0c */ /* 0x000fe4000bf46070 */
[----:B------:R-:W-:Y:S02]  /*0840*/  ISETP.LT.OR P0, PT, R11, RZ, P0 ;  /* 0x000000ff0b00720c */ /* 0x000fe40000701670 */
[----:B------:R-:W-:Y:S02]  /*0850*/  ISETP.GE.U32.AND P4, PT, R19, UR4, PT ;  /* 0x0000000413007c0c */ /* 0x000fe4000bf86070 */
[----:B------:R-:W-:Y:S02]  /*0860*/  ISETP.LT.OR P2, PT, R21, RZ, P2 ;  /* 0x000000ff1500720c */ /* 0x000fe40001741670 */
[----:B------:R-:W-:Y:S01]  /*0870*/  ISETP.LT.OR P4, PT, R19, RZ, P4 ;  /* 0x000000ff1300720c */ /* 0x000fe20002781670 */
[----:B------:R-:W2:Y:S01]  /*0880*/  @!P1 LDC.64 R22, c[0x0][0x380] ;  /* 0x0000e000ff169b82 */ /* 0x000ea20000000a00 */
[----:B-1----:R-:W-:-:S07]  /*0890*/  VIADD R29, R9, UR5 ;  /* 0x00000005091d7c36 */ /* 0x002fce0008000000 */
[----:B------:R-:W1:Y:S08]  /*08a0*/  @!P0 LDC.64 R26, c[0x0][0x380] ;  /* 0x0000e000ff1a8b82 */ /* 0x000e700000000a00 */
[----:B------:R-:W3:Y:S08]  /*08b0*/  @!P2 LDC.64 R12, c[0x0][0x380] ;  /* 0x0000e000ff0cab82 */ /* 0x000ef00000000a00 */
[----:B------:R-:W4:Y:S01]  /*08c0*/  @!P4 LDC.64 R4, c[0x0][0x380] ;  /* 0x0000e000ff04cb82 */ /* 0x000f220000000a00 */
[----:B--2---:R-:W-:Y:S01]  /*08d0*/  @!P1 IMAD.WIDE.U32 R22, R7, 0x4, R22 ;  /* 0x0000000407169825 */ /* 0x004fe200078e0016 */
[----:B------:R-:W-:-:S03]  /*08e0*/  MOV R17, 0x3f800000 ;  /* 0x3f80000000117802 */ /* 0x000fc60000000f00 */
[----:B0-----:R-:W-:-:S04]  /*08f0*/  IMAD.WIDE.U32 R24, R29, 0x4, R14 ;  /* 0x000000041d187825 */ /* 0x001fc800078e000e */
[----:B------:R-:W-:Y:S01]  /*0900*/  HFMA2 R18, -RZ, RZ, 1.875, 0 ;  /* 0x3f800000ff127431 */ /* 0x000fe200000001ff */
[----:B------:R-:W2:Y:S01]  /*0910*/  @!P1 LDG.E R17, desc[UR8][R22.64] ;  /* 0x0000000816119981 */ /* 0x000ea2000c1e1900 */
[----:B------:R-:W-:Y:S02]  /*0920*/  VIADD R7, R29, 0x1 ;  /* 0x000000011d077836 */ /* 0x000fe40000000000 */
[----:B-1----:R-:W-:Y:S01]  /*0930*/  @!P0 IMAD.WIDE.U32 R26, R11, 0x4, R26 ;  /* 0x000000040b1a8825 */ /* 0x002fe200078e001a */
[----:B------:R-:W-:Y:S01]  /*0940*/  IADD3 R11, PT, PT, R29, 0x2, RZ ;  /* 0x000000021d0b7810 */ /* 0x000fe20007ffe0ff */
[----:B------:R-:W2:Y:S02]  /*0950*/  LDG.E R25, desc[UR8][R24.64] ;  /* 0x0000000818197981 */ /* 0x000ea4000c1e1900 */
[----:B------:R-:W-:Y:S02]  /*0960*/  IMAD.WIDE.U32 R6, R7, 0x4, R14 ;  /* 0x0000000407067825 */ /* 0x000fe400078e000e */
[----:B------:R-:W5:Y:S02]  /*0970*/  @!P0 LDG.E R2, desc[UR8][R26.64] ;  /* 0x000000081a028981 */ /* 0x000f64000c1e1900 */
[----:B------:R-:W-:-:S02]  /*0980*/  VIADD R29, R29, 0x3 ;  /* 0x000000031d1d7836 */ /* 0x000fc40000000000 */
[----:B------:R-:W-:Y:S01]  /*0990*/  IMAD.WIDE.U32 R10, R11, 0x4, R14 ;  /* 0x000000040b0a7825 */ /* 0x000fe200078e000e */
[----:B------:R-:W5:Y:S03]  /*09a0*/  LDG.E R7, desc[UR8][R6.64] ;  /* 0x0000000806077981 */ /* 0x000f66000c1e1900 */
[----:B---3--:R-:W-:Y:S02]  /*09b0*/  @!P2 IMAD.WIDE.U32 R12, R21, 0x4, R12 ;  /* 0x00000004150ca825 */ /* 0x008fe400078e000c */
[----:B------:R-:W3:Y:S02]  /*09c0*/  LDG.E R11, desc[UR8][R10.64] ;  /* 0x000000080a0b7981 */ /* 0x000ee4000c1e1900 */
[----:B----4-:R-:W-:Y:S02]  /*09d0*/  @!P4 IMAD.WIDE.U32 R4, R19, 0x4, R4 ;  /* 0x000000041304c825 */ /* 0x010fe400078e0004 */
[----:B------:R-:W3:Y:S02]  /*09e0*/  @!P2 LDG.E R18, desc[UR8][R12.64] ;  /* 0x000000080c12a981 */ /* 0x000ee4000c1e1900 */
[----:B------:R-:W-:-:S04]  /*09f0*/  IMAD.WIDE.U32 R14, R29, 0x4, R14 ;  /* 0x000000041d0e7825 */ /* 0x000fc800078e000e */
[----:B------:R-:W-:Y:S02]  /*0a00*/  IMAD.MOV.U32 R19, RZ, RZ, 0x3f800000 ;  /* 0x3f800000ff137424 */ /* 0x000fe400078e00ff */
[----:B------:R-:W4:Y:S04]  /*0a10*/  LDG.E R14, desc[UR8][R14.64] ;  /* 0x000000080e0e7981 */ /* 0x000f28000c1e1900 */
[----:B------:R-:W4:Y:S01]  /*0a20*/  @!P4 LDG.E R19, desc[UR8][R4.64] ;  /* 0x000000080413c981 */ /* 0x000f22000c1e1900 */
[----:B------:R-:W-:Y:S01]  /*0a30*/  IADD3 R9, PT, PT, R9, 0x4, RZ ;  /* 0x0000000409097810 */ /* 0x000fe20007ffe0ff */
[----:B--2---:R-:W-:-:S04]  /*0a40*/  FFMA R8, R25, R17, R8 ;  /* 0x0000001119087223 */ /* 0x004fc80000000008 */
[----:B-----5:R-:W-:-:S04]  /*0a50*/  FFMA R2, R7, R2, R8 ;  /* 0x0000000207027223 */ /* 0x020fc80000000008 */
[----:B---3--:R-:W-:-:S04]  /*0a60*/  FFMA R17, R11, R18, R2 ;  /* 0x000000120b117223 */ /* 0x008fc80000000002 */
[----:B----4-:R-:W-:-:S07]  /*0a70*/  FFMA R8, R14, R19, R17 ;  /* 0x000000130e087223 */ /* 0x010fce0000000011 */
.L_x_3:
[----:B------:R-:W-:Y:S05]  /*0a80*/  @!P3 BRA `(.L_x_0) ;  /* 0x0000000000acb947 */ /* 0x000fea0003800000 */
[----:B------:R-:W-:Y:S02]  /*0a90*/  ISETP.NE.AND P0, PT, R16, 0x1, PT ;  /* 0x000000011000780c */ /* 0x000fe40003f05270 */
[----:B------:R-:W-:-:S04]  /*0aa0*/  LOP3.LUT R3, R3, 0x1, RZ, 0xc0, !PT ;  /* 0x0000000103037812 */ /* 0x000fc800078ec0ff */
[----:B------:R-:W-:-:S07]  /*0ab0*/  ISETP.NE.U32.AND P2, PT, R3, 0x1, PT ;  /* 0x000000010300780c */ /* 0x000fce0003f45070 */
[----:B------:R-:W-:Y:S06]  /*0ac0*/  @!P0 BRA `(.L_x_4) ;  /* 0x0000000000648947 */ /* 0x000fec0003800000 */
[----:B------:R-:W-:Y:S01]  /*0ad0*/  IMAD.IADD R5, R0, 0x1, R9 ;  /* 0x0000000100057824 */ /* 0x000fe200078e0209 */
[----:B------:R-:W0:Y:S01]  /*0ae0*/  LDC.64 R10, c[0x0][0x390] ;  /* 0x0000e400ff0a7b82 */ /* 0x000e220000000a00 */
[----:B------:R-:W1:Y:S01]  /*0af0*/  LDCU UR5, c[0x0][0x39c] ;  /* 0x00007380ff0577ac */ /* 0x000e620008000800 */
[----:B------:R-:W-:Y:S02]  /*0b00*/  MOV R13, 0x3f800000 ;  /* 0x3f800000000d7802 */ /* 0x000fe40000000f00 */
[C---:B------:R-:W-:Y:S02]  /*0b10*/  ISETP.GE.U32.AND P0, PT, R5.reuse, UR4, PT ;  /* 0x0000000405007c0c */ /* 0x040fe4000bf06070 */
[C---:B------:R-:W-:Y:S02]  /*0b20*/  IADD3 R17, PT, PT, R5.reuse, 0x1, RZ ;  /* 0x0000000105117810 */ /* 0x040fe40007ffe0ff */
[----:B------:R-:W-:Y:S02]  /*0b30*/  ISETP.LT.OR P0, PT, R5, RZ, P0 ;  /* 0x000000ff0500720c */ /* 0x000fe40000701670 */
[----:B------:R-:W-:-:S04]  /*0b40*/  ISETP.GE.U32.AND P1, PT, R17, UR4, PT ;  /* 0x0000000411007c0c */ /* 0x000fc8000bf26070 */
[----:B------:R-:W-:Y:S01]  /*0b50*/  ISETP.LT.OR P1, PT, R17, RZ, P1 ;  /* 0x000000ff1100720c */ /* 0x000fe20000f21670 */
[----:B------:R-:W-:Y:S02]  /*0b60*/  HFMA2 R12, -RZ, RZ, 1.875, 0 ;  /* 0x3f800000ff0c7431 */ /* 0x000fe400000001ff */
[----:B-1----:R-:W-:-:S04]  /*0b70*/  VIADD R19, R9, UR5 ;  /* 0x0000000509137c36 */ /* 0x002fc80008000000 */
[----:B------:R-:W1:Y:S01]  /*0b80*/  @!P0 LDC.64 R2, c[0x0][0x380] ;  /* 0x0000e000ff028b82 */ /* 0x000e620000000a00 */
[----:B------:R-:W-:-:S07]  /*0b90*/  VIADD R15, R19, 0x1 ;  /* 0x00000001130f7836 */ /* 0x000fce0000000000 */
[----:B------:R-:W2:Y:S01]  /*0ba0*/  @!P1 LDC.64 R6, c[0x0][0x380] ;  /* 0x0000e000ff069b82 */ /* 0x000ea20000000a00 */
[----:B-1----:R-:W-:-:S04]  /*0bb0*/  @!P0 IMAD.WIDE.U32 R2, R5, 0x4, R2 ;  /* 0x0000000405028825 */ /* 0x002fc800078e0002 */
[--C-:B0-----:R-:W-:Y:S01]  /*0bc0*/  IMAD.WIDE.U32 R4, R19, 0x4, R10.reuse ;  /* 0x0000000413047825 */ /* 0x101fe200078e000a */
[----:B------:R-:W3:Y:S03]  /*0bd0*/  @!P0 LDG.E R13, desc[UR8][R2.64] ;  /* 0x00000008020d8981 */ /* 0x000ee6000c1e1900 */
[----:B------:R-:W-:Y:S02]  /*0be0*/  IMAD.WIDE.U32 R10, R15, 0x4, R10 ;  /* 0x000000040f0a7825 */ /* 0x000fe400078e000a */
[----:B------:R-:W3:Y:S02]  /*0bf0*/  LDG.E R5, desc[UR8][R4.64] ;  /* 0x0000000804057981 */ /* 0x000ee4000c1e1900 */
[----:B--2---:R-:W-:Y:S02]  /*0c00*/  @!P1 IMAD.WIDE.U32 R6, R17, 0x4, R6 ;  /* 0x0000000411069825 */ /* 0x004fe400078e0006 */
[----:B------:R-:W2:Y:S04]  /*0c10*/  LDG.E R11, desc[UR8][R10.64] ;  /* 0x000000080a0b7981 */ /* 0x000ea8000c1e1900 */
[----:B------:R-:W2:Y:S01]  /*0c20*/  @!P1 LDG.E R12, desc[UR8][R6.64] ;  /* 0x00000008060c9981 */ /* 0x000ea2000c1e1900 */
[----:B------:R-:W-:-:S02]  /*0c30*/  VIADD R9, R9, 0x2 ;  /* 0x0000000209097836 */ /* 0x000fc40000000000 */
[----:B---3--:R-:W-:-:S04]  /*0c40*/  FFMA R8, R5, R13, R8 ;  /* 0x0000000d05087223 */ /* 0x008fc80000000008 */
[----:B--2---:R-:W-:-:S07]  /*0c50*/  FFMA R8, R11, R12, R8 ;  /* 0x0000000c0b087223 */ /* 0x004fce0000000008 */
.L_x_4:
[----:B------:R-:W-:Y:S05]  /*0c60*/  @P2 BRA `(.L_x_0) ;  /* 0x0000000000342947 */ /* 0x000fea0003800000 */
[----:B------:R-:W-:Y:S01]  /*0c70*/  IADD3 R11, PT, PT, R0, R9, RZ ;  /* 0x00000009000b7210 */ /* 0x000fe20007ffe0ff */
[----:B------:R-:W0:Y:S01]  /*0c80*/  LDC.64 R4, c[0x0][0x390] ;  /* 0x0000e400ff047b82 */ /* 0x000e220000000a00 */
[----:B------:R-:W1:Y:S01]  /*0c90*/  LDCU UR5, c[0x0][0x39c] ;  /* 0x00007380ff0577ac */ /* 0x000e620008000800 */
[----:B------:R-:W-:Y:S02]  /*0ca0*/  MOV R7, 0x3f800000 ;  /* 0x3f80000000077802 */ /* 0x000fe40000000f00 */
[----:B------:R-:W-:-:S04]  /*0cb0*/  ISETP.GE.U32.AND P0, PT, R11, UR4, PT ;  /* 0x000000040b007c0c */ /* 0x000fc8000bf06070 */
[----:B------:R-:W-:Y:S01]  /*0cc0*/  ISETP.LT.OR P0, PT, R11, RZ, P0 ;  /* 0x000000ff0b00720c */ /* 0x000fe20000701670 */
[----:B-1----:R-:W-:-:S12]  /*0cd0*/  VIADD R9, R9, UR5 ;  /* 0x0000000509097c36 */ /* 0x002fd80008000000 */
[----:B------:R-:W1:Y:S01]  /*0ce0*/  @!P0 LDC.64 R2, c[0x0][0x380] ;  /* 0x0000e000ff028b82 */ /* 0x000e620000000a00 */
[----:B0-----:R-:W-:-:S06]  /*0cf0*/  IMAD.WIDE.U32 R4, R9, 0x4, R4 ;  /* 0x0000000409047825 */ /* 0x001fcc00078e0004 */
[----:B------:R-:W2:Y:S01]  /*0d00*/  LDG.E R5, desc[UR8][R4.64] ;  /* 0x0000000804057981 */ /* 0x000ea2000c1e1900 */
[----:B-1----:R-:W-:-:S05]  /*0d10*/  @!P0 IMAD.WIDE.U32 R2, R11, 0x4, R2 ;  /* 0x000000040b028825 */ /* 0x002fca00078e0002 */
[----:B------:R-:W2:Y:S02]  /*0d20*/  @!P0 LDG.E R7, desc[UR8][R2.64] ;  /* 0x0000000802078981 */ /* 0x000ea4000c1e1900 */
[----:B--2---:R-:W-:-:S07]  /*0d30*/  FFMA R8, R5, R7, R8 ;  /* 0x0000000705087223 */ /* 0x004fce0000000008 */
.L_x_0:
[----:B------:R-:W0:Y:S02]  /*0d40*/  LDC.64 R2, c[0x0][0x388] ;  /* 0x0000e200ff027b82 */ /* 0x000e240000000a00 */
[----:B0-----:R-:W-:-:S05]  /*0d50*/  IMAD.WIDE R2, R0, 0x4, R2 ;  /* 0x0000000400027825 */ /* 0x001fca00078e0202 */
[----:B------:R-:W-:Y:S01]  /*0d60*/  STG.E desc[UR8][R2.64], R8 ;  /* 0x0000000802007986 */ /* 0x000fe2000c101908 */
[----:B------:R-:W-:Y:S05]  /*0d70*/  EXIT ;  /* 0x000000000000794d */ /* 0x000fea0003800000 */
.L_x_5:
[----:B------:R-:W-:-:S00]  /*0d80*/  BRA `(.L_x_5) ;  /* 0xfffffffc00fc7947 */ /* 0x000fc0000383ffff */
[----:B------:R-:W-:-:S00]  /*0d90*/  NOP ;  /* 0x0000000000007918 */ /* 0x000fc00000000000 */
        /* <DEDUP_REMOVED lines=14> */
.L_x_6:


//--------------------- .nv.shared.reserved.0     --------------------------
	.section	.nv.shared.reserved.0,"aw",@nobits
	.weak		__nv_reservedSMEM_offset_0_alias
	.size		__nv_reservedSMEM_offset_0_alias, 0, 64
	.other		__nv_reservedSMEM_offset_0_alias,@"STO_CUDA_RESERVED_SHARED STV_DEFAULT"
__nv_reservedSMEM_offset_0_alias:
	.zero		0
	.zero		64


//--------------------- .nv.constant0._Z14stencil_kernelPKfPfS0_jj --------------------------
	.section	.nv.constant0._Z14stencil_kernelPKfPfS0_jj,"a",@progbits
	.sectionflags	@""
	.align	4
.nv.constant0._Z14stencil_kernelPKfPfS0_jj:
	.zero		928


//--------------------- SYMBOLS --------------------------

	.type		.nv.reservedSmem.offset0,@object
	.size		.nv.reservedSmem.offset0,0x4
